//
// Generated by NVIDIA NVVM Compiler
//
// Compiler Build ID: CL-36424714
// Cuda compilation tools, release 13.0, V13.0.88
// Based on NVVM 20.0.0
//

.version 9.0
.target sm_100
.address_size 64

	// .globl	_Z19write_out_of_boundsPii

.visible .entry _Z19write_out_of_boundsPii(
	.param .u64 .ptr .align 1 _Z19write_out_of_boundsPii_param_0,
	.param .u32 _Z19write_out_of_boundsPii_param_1
)
{
	.reg .pred 	%p<2>;
	.reg .b32 	%r<3>;
	.reg .b64 	%rd<5>;

	ld.param.u64 	%rd1, [_Z19write_out_of_boundsPii_param_0];
	ld.param.u32 	%r2, [_Z19write_out_of_boundsPii_param_1];
	mov.u32 	%r1, %tid.x;
	setp.gt.s32 	%p1, %r1, %r2;
	@%p1 bra 	$L__BB0_2;
	cvta.to.global.u64 	%rd2, %rd1;
	mul.wide.u32 	%rd3, %r1, 4;
	add.s64 	%rd4, %rd2, %rd3;
	st.global.u32 	[%rd4], %r1;
$L__BB0_2:
	ret;

}


// ===== COMPILED SASS (sm_100) =====

	.target	sm_100

	.elftype	@"ET_EXEC"


//--------------------- .note.nv.tkinfo           --------------------------
	.section	.note.nv.tkinfo,"",@"SHT_NOTE"
	.sectionflags	@"SHF_NOTE_NV_TKINFO"
	.tkinfo
        /*0018*/ 	.word	0x00000002
        /*0030*/ 	.string	""
        /*0030*/ 	.string	"ptxas"
        /*0030*/ 	.string	"Cuda compilation tools, release 13.0, V13.0.88"
        /*0030*/ 	.string	"Build cuda_13.0.r13.0/compiler.36424714_0"
        /*0030*/ 	.string	"-arch sm_100 -m 64 "



//--------------------- .note.nv.cuinfo           --------------------------
	.section	.note.nv.cuinfo,"",@"SHT_NOTE"
	.sectionflags	@"SHF_NOTE_NV_CUINFO"
        /*0018*/ 	.short	0x0002
        /*001a*/ 	.short	0x0064
        /*001c*/ 	.short	0x0082
	.zero		2


//--------------------- .nv.info                  --------------------------
	.section	.nv.info,"",@"SHT_CUDA_INFO"
	.align	4


	//----- nvinfo : EIATTR_REGCOUNT
	.align		4
        /*0000*/ 	.byte	0x04, 0x2f
        /*0002*/ 	.short	(.L_1 - .L_0)
	.align		4
.L_0:
        /*0004*/ 	.word	index@(_Z19write_out_of_boundsPii)
        /*0008*/ 	.word	0x00000008


	//----- nvinfo : EIATTR_FRAME_SIZE
	.align		4
.L_1:
        /*000c*/ 	.byte	0x04, 0x11
        /*000e*/ 	.short	(.L_3 - .L_2)
	.align		4
.L_2:
        /*0010*/ 	.word	index@(_Z19write_out_of_boundsPii)
        /*0014*/ 	.word	0x00000000


	//----- nvinfo : EIATTR_MIN_STACK_SIZE
	.align		4
.L_3:
        /*0018*/ 	.byte	0x04, 0x12
        /*001a*/ 	.short	(.L_5 - .L_4)
	.align		4
.L_4:
        /*001c*/ 	.word	index@(_Z19write_out_of_boundsPii)
        /*0020*/ 	.word	0x00000000
.L_5:


//--------------------- .nv.compat                --------------------------
	.section	.nv.compat,"",@"SHT_CUDA_COMPAT_INFO"
	.align	4
        /*0000*/ 	.byte	0x02, 0x09, 0x00, 0x00, 0x02, 0x02, 0x01, 0x00, 0x02, 0x05, 0x05, 0x00, 0x03, 0x07, 0x01, 0x01
        /*0010*/ 	.byte	0x02, 0x03, 0x00, 0x00, 0x02, 0x06, 0x01, 0x00, 0x04, 0x0b, 0x08, 0x00, 0x09, 0x00, 0x00, 0x00
        /*0020*/ 	.byte	0x00, 0x00, 0x00, 0x00


//--------------------- .nv.info._Z19write_out_of_boundsPii --------------------------
	.section	.nv.info._Z19write_out_of_boundsPii,"",@"SHT_CUDA_INFO"
	.sectionflags	@""
	.align	4


	//----- nvinfo : EIATTR_CUDA_API_VERSION
	.align		4
        /*0000*/ 	.byte	0x04, 0x37
        /*0002*/ 	.short	(.L_7 - .L_6)
.L_6:
        /*0004*/ 	.word	0x00000082


	//----- nvinfo : EIATTR_KPARAM_INFO
	.align		4
.L_7:
        /*0008*/ 	.byte	0x04, 0x17
        /*000a*/ 	.short	(.L_9 - .L_8)
.L_8:
        /*000c*/ 	.word	0x00000000
        /*0010*/ 	.short	0x0001
        /*0012*/ 	.short	0x0008
        /*0014*/ 	.byte	0x00, 0xf0, 0x11, 0x00


	//----- nvinfo : EIATTR_KPARAM_INFO
	.align		4
.L_9:
        /*0018*/ 	.byte	0x04, 0x17
        /*001a*/ 	.short	(.L_11 - .L_10)
.L_10:
        /*001c*/ 	.word	0x00000000
        /*0020*/ 	.short	0x0000
        /*0022*/ 	.short	0x0000
        /*0024*/ 	.byte	0x00, 0xf5, 0x21, 0x00


	//----- nvinfo : EIATTR_SPARSE_MMA_MASK
	.align		4
.L_11:
        /*0028*/ 	.byte	0x03, 0x50
        /*002a*/ 	.short	0x0000


	//----- nvinfo : EIATTR_MAXREG_COUNT
	.align		4
        /*002c*/ 	.byte	0x03, 0x1b
        /*002e*/ 	.short	0x00ff


	//----- nvinfo : EIATTR_MERCURY_ISA_VERSION
	.align		4
        /*0030*/ 	.byte	0x03, 0x5f
        /*0032*/ 	.short	0x0101


	//----- nvinfo : EIATTR_VRC_CTA_INIT_COUNT
	.align		4
        /*0034*/ 	.byte	0x02, 0x4a
	.zero		1
	.zero		1


	//----- nvinfo : EIATTR_EXIT_INSTR_OFFSETS
	.align		4
        /*0038*/ 	.byte	0x04, 0x1c
        /*003a*/ 	.short	(.L_13 - .L_12)


	//   ....[0]....
.L_12:
        /*003c*/ 	.word	0x00000040


	//   ....[1]....
        /*0040*/ 	.word	0x00000090


	//----- nvinfo : EIATTR_CBANK_PARAM_SIZE
	.align		4
.L_13:
        /*0044*/ 	.byte	0x03, 0x19
        /*0046*/ 	.short	0x000c


	//----- nvinfo : EIATTR_PARAM_CBANK
	.align		4
        /*0048*/ 	.byte	0x04, 0x0a
        /*004a*/ 	.short	(.L_15 - .L_14)
	.align		4
.L_14:
        /*004c*/ 	.word	index@(.nv.constant0._Z19write_out_of_boundsPii)
        /*0050*/ 	.short	0x0380
        /*0052*/ 	.short	0x000c


	//----- nvinfo : EIATTR_SW_WAR
	.align		4
.L_15:
        /*0054*/ 	.byte	0x04, 0x36
        /*0056*/ 	.short	(.L_17 - .L_16)
.L_16:
        /*0058*/ 	.word	0x00000008
.L_17:


//--------------------- .nv.callgraph             --------------------------
	.section	.nv.callgraph,"",@"SHT_CUDA_CALLGRAPH"
	.align	4
	.sectionentsize	8
	.align		4
        /*0000*/ 	.word	0x00000000
	.align		4
        /*0004*/ 	.word	0xffffffff
	.align		4
        /*0008*/ 	.word	0x00000000
	.align		4
        /*000c*/ 	.word	0xfffffffe
	.align		4
        /*0010*/ 	.word	0x00000000
	.align		4
        /*0014*/ 	.word	0xfffffffd
	.align		4
        /*0018*/ 	.word	0x00000000
	.align		4
        /*001c*/ 	.word	0xfffffffc


//--------------------- .text._Z19write_out_of_boundsPii --------------------------
	.section	.text._Z19write_out_of_boundsPii,"ax",@progbits
	.align	128
        .global         _Z19write_out_of_boundsPii
        .type           _Z19write_out_of_boundsPii,@function
        .size           _Z19write_out_of_boundsPii,(.L_x_1 - _Z19write_out_of_boundsPii)
        .other          _Z19write_out_of_boundsPii,@"STO_CUDA_ENTRY STV_DEFAULT"
_Z19write_out_of_boundsPii:
.text._Z19write_out_of_boundsPii:
[----:B------:R-:W-:Y:S01]  /*0000*/  LDC R1, c[0x0][0x37c] ;  /* 0x0000df00ff017b82 */ /* 0x000fe20000000800 */
[----:B------:R-:W0:Y:S01]  /*0010*/  S2R R5, SR_TID.X ;  /* 0x0000000000057919 */ /* 0x000e220000002100 */
[----:B------:R-:W0:Y:S02]  /*0020*/  LDCU UR4, c[0x0][0x388] ;  /* 0x00007100ff0477ac */ /* 0x000e240008000800 */
[----:B0-----:R-:W-:-:S13]  /*0030*/  ISETP.GT.AND P0, PT, R5, UR4, PT ;  /* 0x0000000405007c0c */ /* 0x001fda000bf04270 */
[----:B------:R-:W-:Y:S05]  /*0040*/  @P0 EXIT ;  /* 0x000000000000094d */ /* 0x000fea0003800000 */
[----:B------:R-:W0:Y:S01]  /*0050*/  LDC.64 R2, c[0x0][0x380] ;  /* 0x0000e000ff027b82 */ /* 0x000e220000000a00 */
[----:B------:R-:W1:Y:S01]  /*0060*/  LDCU.64 UR4, c[0x0][0x358] ;  /* 0x00006b00ff0477ac */ /* 0x000e620008000a00 */
[----:B0-----:R-:W-:-:S05]  /*0070*/  IMAD.WIDE.U32 R2, R5, 0x4, R2 ;  /* 0x0000000405027825 */ /* 0x001fca00078e0002 */
[----:B-1----:R-:W-:Y:S01]  /*0080*/  STG.E desc[UR4][R2.64], R5 ;  /* 0x0000000502007986 */ /* 0x002fe2000c101904 */
[----:B------:R-:W-:Y:S05]  /*0090*/  EXIT ;  /* 0x000000000000794d */ /* 0x000fea0003800000 */
.L_x_0:
[----:B------:R-:W-:-:S00]  /*00a0*/  BRA `(.L_x_0) ;  /* 0xfffffffc00fc7947 */ /* 0x000fc0000383ffff */
[----:B------:R-:W-:-:S00]  /*00b0*/  NOP ;  /* 0x0000000000007918 */ /* 0x000fc00000000000 */
        /* <DEDUP_REMOVED lines=12> */
.L_x_1:


//--------------------- .nv.shared.reserved.0     --------------------------
	.section	.nv.shared.reserved.0,"aw",@nobits
	.weak		__nv_reservedSMEM_offset_0_alias
	.size		__nv_reservedSMEM_offset_0_alias, 0, 64
	.other		__nv_reservedSMEM_offset_0_alias,@"STO_CUDA_RESERVED_SHARED STV_DEFAULT"
__nv_reservedSMEM_offset_0_alias:
	.zero		0
	.zero		64


//--------------------- .nv.constant0._Z19write_out_of_boundsPii --------------------------
	.section	.nv.constant0._Z19write_out_of_boundsPii,"a",@progbits
	.sectionflags	@""
	.align	4
.nv.constant0._Z19write_out_of_boundsPii:
	.zero		908


//--------------------- SYMBOLS --------------------------

	.type		.nv.reservedSmem.offset0,@object
	.size		.nv.reservedSmem.offset0,0x4
